//
// Generated by NVIDIA NVVM Compiler
//
// Compiler Build ID: CL-36424714
// Cuda compilation tools, release 13.0, V13.0.88
// Based on NVVM 20.0.0
//

.version 9.0
.target sm_100
.address_size 64

	// .globl	_Z24cuda_kernel_texture_cubePciimif
.global .align 4 .b8 __cudart_i2opi_f[24] = {65, 144, 67, 60, 153, 149, 98, 219, 192, 221, 52, 245, 209, 87, 39, 252, 41, 21, 68, 78, 110, 131, 249, 162};

.visible .entry _Z24cuda_kernel_texture_cubePciimif(
	.param .u64 .ptr .align 1 _Z24cuda_kernel_texture_cubePciimif_param_0,
	.param .u32 _Z24cuda_kernel_texture_cubePciimif_param_1,
	.param .u32 _Z24cuda_kernel_texture_cubePciimif_param_2,
	.param .u64 _Z24cuda_kernel_texture_cubePciimif_param_3,
	.param .u32 _Z24cuda_kernel_texture_cubePciimif_param_4,
	.param .f32 _Z24cuda_kernel_texture_cubePciimif_param_5
)
{
	.local .align 4 .b8 	__local_depot0[28];
	.reg .b64 	%SP;
	.reg .b64 	%SPL;
	.reg .pred 	%p<14>;
	.reg .b16 	%rs<5>;
	.reg .b32 	%r<61>;
	.reg .b32 	%f<44>;
	.reg .b64 	%rd<32>;
	.reg .b64 	%fd<3>;

	mov.u64 	%SPL, __local_depot0;
	ld.param.u64 	%rd10, [_Z24cuda_kernel_texture_cubePciimif_param_0];
	ld.param.u32 	%r17, [_Z24cuda_kernel_texture_cubePciimif_param_1];
	ld.param.u32 	%r20, [_Z24cuda_kernel_texture_cubePciimif_param_2];
	ld.param.u64 	%rd11, [_Z24cuda_kernel_texture_cubePciimif_param_3];
	ld.param.u32 	%r19, [_Z24cuda_kernel_texture_cubePciimif_param_4];
	ld.param.f32 	%f7, [_Z24cuda_kernel_texture_cubePciimif_param_5];
	add.u64 	%rd1, %SPL, 0;
	mov.u32 	%r21, %ctaid.x;
	mov.u32 	%r22, %ntid.x;
	mov.u32 	%r23, %tid.x;
	mad.lo.s32 	%r1, %r21, %r22, %r23;
	mov.u32 	%r24, %ctaid.y;
	mov.u32 	%r25, %ntid.y;
	mov.u32 	%r26, %tid.y;
	mad.lo.s32 	%r27, %r24, %r25, %r26;
	setp.ge.s32 	%p1, %r1, %r17;
	setp.ge.s32 	%p2, %r27, %r20;
	or.pred  	%p3, %p1, %p2;
	@%p3 bra 	$L__BB0_12;
	cvta.to.global.u64 	%rd13, %rd10;
	cvt.u64.u32 	%rd14, %r27;
	shl.b32 	%r28, %r1, 2;
	cvt.s64.s32 	%rd15, %r28;
	mad.lo.s64 	%rd16, %rd11, %rd14, %rd15;
	add.s64 	%rd2, %rd13, %rd16;
	cvt.rn.f32.s32 	%f8, %r1;
	add.f32 	%f9, %f8, %f8;
	cvt.rn.f32.s32 	%f10, %r17;
	div.rn.f32 	%f11, %f9, %f10;
	add.f32 	%f12, %f11, 0fBF800000;
	cvt.rn.f32.u32 	%f13, %r27;
	add.f32 	%f14, %f13, %f13;
	cvt.rn.f32.u32 	%f15, %r20;
	div.rn.f32 	%f16, %f14, %f15;
	add.f32 	%f17, %f16, 0fBF800000;
	mul.f32 	%f18, %f17, %f17;
	fma.rn.f32 	%f19, %f12, %f12, %f18;
	sqrt.rn.f32 	%f20, %f19;
	fma.rn.f32 	%f1, %f20, 0f40C90FDB, %f7;
	mul.f32 	%f21, %f1, 0f3F22F983;
	cvt.rni.s32.f32 	%r60, %f21;
	cvt.rn.f32.s32 	%f22, %r60;
	fma.rn.f32 	%f23, %f22, 0fBFC90FDA, %f1;
	fma.rn.f32 	%f24, %f22, 0fB3A22168, %f23;
	fma.rn.f32 	%f43, %f22, 0fA7C234C5, %f24;
	abs.f32 	%f3, %f1;
	setp.ltu.f32 	%p4, %f3, 0f47CE4780;
	@%p4 bra 	$L__BB0_9;
	setp.neu.f32 	%p5, %f3, 0f7F800000;
	@%p5 bra 	$L__BB0_4;
	mov.f32 	%f27, 0f00000000;
	mul.rn.f32 	%f43, %f1, %f27;
	mov.b32 	%r60, 0;
	bra.uni 	$L__BB0_9;
$L__BB0_4:
	mov.b32 	%r4, %f1;
	shl.b32 	%r30, %r4, 8;
	or.b32  	%r5, %r30, -2147483648;
	mov.b64 	%rd31, 0;
	mov.b32 	%r57, 0;
	mov.u64 	%rd29, __cudart_i2opi_f;
	mov.u64 	%rd30, %rd1;
$L__BB0_5:
	.pragma "nounroll";
	ld.global.nc.u32 	%r31, [%rd29];
	mad.wide.u32 	%rd19, %r31, %r5, %rd31;
	shr.u64 	%rd31, %rd19, 32;
	st.local.u32 	[%rd30], %rd19;
	add.s32 	%r57, %r57, 1;
	add.s64 	%rd30, %rd30, 4;
	add.s64 	%rd29, %rd29, 4;
	setp.ne.s32 	%p6, %r57, 6;
	@%p6 bra 	$L__BB0_5;
	shr.u32 	%r32, %r4, 23;
	st.local.u32 	[%rd1+24], %rd31;
	and.b32  	%r8, %r32, 31;
	and.b32  	%r33, %r32, 224;
	add.s32 	%r34, %r33, -128;
	shr.u32 	%r35, %r34, 5;
	mul.wide.u32 	%rd20, %r35, 4;
	sub.s64 	%rd9, %rd1, %rd20;
	ld.local.u32 	%r58, [%rd9+24];
	ld.local.u32 	%r59, [%rd9+20];
	setp.eq.s32 	%p7, %r8, 0;
	@%p7 bra 	$L__BB0_8;
	shf.l.wrap.b32 	%r58, %r59, %r58, %r8;
	ld.local.u32 	%r36, [%rd9+16];
	shf.l.wrap.b32 	%r59, %r36, %r59, %r8;
$L__BB0_8:
	shr.u32 	%r37, %r58, 30;
	shf.l.wrap.b32 	%r38, %r59, %r58, 2;
	shl.b32 	%r39, %r59, 2;
	shr.u32 	%r40, %r38, 31;
	add.s32 	%r41, %r40, %r37;
	neg.s32 	%r42, %r41;
	setp.lt.s32 	%p8, %r4, 0;
	selp.b32 	%r60, %r42, %r41, %p8;
	xor.b32  	%r43, %r38, %r4;
	shr.s32 	%r44, %r38, 31;
	xor.b32  	%r45, %r44, %r38;
	xor.b32  	%r46, %r44, %r39;
	cvt.u64.u32 	%rd21, %r45;
	shl.b64 	%rd22, %rd21, 32;
	cvt.u64.u32 	%rd23, %r46;
	or.b64  	%rd24, %rd22, %rd23;
	cvt.rn.f64.s64 	%fd1, %rd24;
	mul.f64 	%fd2, %fd1, 0d3BF921FB54442D19;
	cvt.rn.f32.f64 	%f25, %fd2;
	neg.f32 	%f26, %f25;
	setp.lt.s32 	%p9, %r43, 0;
	selp.f32 	%f43, %f26, %f25, %p9;
$L__BB0_9:
	add.s32 	%r48, %r60, 1;
	mul.rn.f32 	%f28, %f43, %f43;
	and.b32  	%r49, %r60, 1;
	setp.eq.b32 	%p10, %r49, 1;
	selp.f32 	%f29, %f43, 0f3F800000, %p10;
	fma.rn.f32 	%f30, %f28, %f29, 0f00000000;
	fma.rn.f32 	%f31, %f28, 0f37CBAC00, 0fBAB607ED;
	selp.f32 	%f32, 0fB94D4153, %f31, %p10;
	selp.f32 	%f33, 0f3C0885E4, 0f3D2AAABB, %p10;
	fma.rn.f32 	%f34, %f32, %f28, %f33;
	selp.f32 	%f35, 0fBE2AAAA8, 0fBEFFFFFF, %p10;
	fma.rn.f32 	%f36, %f34, %f28, %f35;
	fma.rn.f32 	%f37, %f36, %f30, %f29;
	and.b32  	%r50, %r48, 2;
	setp.eq.s32 	%p11, %r50, 0;
	mov.f32 	%f38, 0f00000000;
	sub.f32 	%f39, %f38, %f37;
	selp.f32 	%f40, %f37, %f39, %p11;
	fma.rn.f32 	%f41, %f40, 0f3ECCCCCD, 0f3F19999A;
	mul.f32 	%f42, %f41, 0f437F0000;
	cvt.rzi.u32.f32 	%r51, %f42;
	cvt.u16.u32 	%rs1, %r51;
	mov.b16 	%rs2, 255;
	st.global.u8 	[%rd2+3], %rs2;
	and.b32  	%r52, %r19, 1;
	setp.eq.b32 	%p12, %r52, 1;
	not.pred 	%p13, %p12;
	@%p13 bra 	$L__BB0_11;
	mov.b16 	%rs3, 0;
	st.global.u8 	[%rd2+2], %rs3;
	st.global.u8 	[%rd2+1], %rs3;
	st.global.u8 	[%rd2], %rs3;
	shr.u32 	%r53, %r19, 31;
	add.s32 	%r54, %r19, %r53;
	shr.s32 	%r55, %r54, 1;
	cvt.s64.s32 	%rd25, %r55;
	add.s64 	%rd26, %rd2, %rd25;
	st.global.u8 	[%rd26], %rs1;
	bra.uni 	$L__BB0_12;
$L__BB0_11:
	st.global.u8 	[%rd2+2], %rs1;
	st.global.u8 	[%rd2+1], %rs1;
	st.global.u8 	[%rd2], %rs1;
	shr.s32 	%r56, %r19, 1;
	cvt.s64.s32 	%rd27, %r56;
	add.s64 	%rd28, %rd2, %rd27;
	mov.b16 	%rs4, 0;
	st.global.u8 	[%rd28], %rs4;
$L__BB0_12:
	ret;

}


// ===== COMPILED SASS (sm_100) =====

	.target	sm_100

	.elftype	@"ET_EXEC"


//--------------------- .note.nv.tkinfo           --------------------------
	.section	.note.nv.tkinfo,"",@"SHT_NOTE"
	.sectionflags	@"SHF_NOTE_NV_TKINFO"
	.tkinfo
        /*0018*/ 	.word	0x00000002
        /*0030*/ 	.string	""
        /*0030*/ 	.string	"ptxas"
        /*0030*/ 	.string	"Cuda compilation tools, release 13.0, V13.0.88"
        /*0030*/ 	.string	"Build cuda_13.0.r13.0/compiler.36424714_0"
        /*0030*/ 	.string	"-arch sm_100 -m 64 "



//--------------------- .note.nv.cuinfo           --------------------------
	.section	.note.nv.cuinfo,"",@"SHT_NOTE"
	.sectionflags	@"SHF_NOTE_NV_CUINFO"
        /*0018*/ 	.short	0x0002
        /*001a*/ 	.short	0x0064
        /*001c*/ 	.short	0x0082
	.zero		2


//--------------------- .nv.info                  --------------------------
	.section	.nv.info,"",@"SHT_CUDA_INFO"
	.align	4


	//----- nvinfo : EIATTR_REGCOUNT
	.align		4
        /*0000*/ 	.byte	0x04, 0x2f
        /*0002*/ 	.short	(.L_2 - .L_1)
	.align		4
.L_1:
        /*0004*/ 	.word	index@(_Z24cuda_kernel_texture_cubePciimif)
        /*0008*/ 	.word	0x00000011


	//----- nvinfo : EIATTR_FRAME_SIZE
	.align		4
.L_2:
        /*000c*/ 	.byte	0x04, 0x11
        /*000e*/ 	.short	(.L_4 - .L_3)
	.align		4
.L_3:
        /*0010*/ 	.word	index@($__internal_1_$__cuda_sm3x_div_rn_noftz_f32_slowpath)
        /*0014*/ 	.word	0x00000020


	//----- nvinfo : EIATTR_FRAME_SIZE
	.align		4
.L_4:
        /*0018*/ 	.byte	0x04, 0x11
        /*001a*/ 	.short	(.L_6 - .L_5)
	.align		4
.L_5:
        /*001c*/ 	.word	index@($__internal_0_$__cuda_sm20_sqrt_rn_f32_slowpath)
        /*0020*/ 	.word	0x00000020


	//----- nvinfo : EIATTR_FRAME_SIZE
	.align		4
.L_6:
        /*0024*/ 	.byte	0x04, 0x11
        /*0026*/ 	.short	(.L_8 - .L_7)
	.align		4
.L_7:
        /*0028*/ 	.word	index@(_Z24cuda_kernel_texture_cubePciimif)
        /*002c*/ 	.word	0x00000020


	//----- nvinfo : EIATTR_MIN_STACK_SIZE
	.align		4
.L_8:
        /*0030*/ 	.byte	0x04, 0x12
        /*0032*/ 	.short	(.L_10 - .L_9)
	.align		4
.L_9:
        /*0034*/ 	.word	index@(_Z24cuda_kernel_texture_cubePciimif)
        /*0038*/ 	.word	0x00000020
.L_10:


//--------------------- .nv.compat                --------------------------
	.section	.nv.compat,"",@"SHT_CUDA_COMPAT_INFO"
	.align	4
        /*0000*/ 	.byte	0x02, 0x09, 0x00, 0x00, 0x02, 0x02, 0x01, 0x00, 0x02, 0x05, 0x05, 0x00, 0x03, 0x07, 0x01, 0x01
        /*0010*/ 	.byte	0x02, 0x03, 0x00, 0x00, 0x02, 0x06, 0x01, 0x00, 0x04, 0x0b, 0x08, 0x00, 0x01, 0x00, 0x00, 0x00
        /*0020*/ 	.byte	0x00, 0x00, 0x00, 0x00


//--------------------- .nv.info._Z24cuda_kernel_texture_cubePciimif --------------------------
	.section	.nv.info._Z24cuda_kernel_texture_cubePciimif,"",@"SHT_CUDA_INFO"
	.sectionflags	@""
	.align	4


	//----- nvinfo : EIATTR_CUDA_API_VERSION
	.align		4
        /*0000*/ 	.byte	0x04, 0x37
        /*0002*/ 	.short	(.L_12 - .L_11)
.L_11:
        /*0004*/ 	.word	0x00000082


	//----- nvinfo : EIATTR_KPARAM_INFO
	.align		4
.L_12:
        /*0008*/ 	.byte	0x04, 0x17
        /*000a*/ 	.short	(.L_14 - .L_13)
.L_13:
        /*000c*/ 	.word	0x00000000
        /*0010*/ 	.short	0x0005
        /*0012*/ 	.short	0x001c
        /*0014*/ 	.byte	0x00, 0xf0, 0x11, 0x00


	//----- nvinfo : EIATTR_KPARAM_INFO
	.align		4
.L_14:
        /*0018*/ 	.byte	0x04, 0x17
        /*001a*/ 	.short	(.L_16 - .L_15)
.L_15:
        /*001c*/ 	.word	0x00000000
        /*0020*/ 	.short	0x0004
        /*0022*/ 	.short	0x0018
        /*0024*/ 	.byte	0x00, 0xf0, 0x11, 0x00


	//----- nvinfo : EIATTR_KPARAM_INFO
	.align		4
.L_16:
        /*0028*/ 	.byte	0x04, 0x17
        /*002a*/ 	.short	(.L_18 - .L_17)
.L_17:
        /*002c*/ 	.word	0x00000000
        /*0030*/ 	.short	0x0003
        /*0032*/ 	.short	0x0010
        /*0034*/ 	.byte	0x00, 0xf0, 0x21, 0x00


	//----- nvinfo : EIATTR_KPARAM_INFO
	.align		4
.L_18:
        /*0038*/ 	.byte	0x04, 0x17
        /*003a*/ 	.short	(.L_20 - .L_19)
.L_19:
        /*003c*/ 	.word	0x00000000
        /*0040*/ 	.short	0x0002
        /*0042*/ 	.short	0x000c
        /*0044*/ 	.byte	0x00, 0xf0, 0x11, 0x00


	//----- nvinfo : EIATTR_KPARAM_INFO
	.align		4
.L_20:
        /*0048*/ 	.byte	0x04, 0x17
        /*004a*/ 	.short	(.L_22 - .L_21)
.L_21:
        /*004c*/ 	.word	0x00000000
        /*0050*/ 	.short	0x0001
        /*0052*/ 	.short	0x0008
        /*0054*/ 	.byte	0x00, 0xf0, 0x11, 0x00


	//----- nvinfo : EIATTR_KPARAM_INFO
	.align		4
.L_22:
        /*0058*/ 	.byte	0x04, 0x17
        /*005a*/ 	.short	(.L_24 - .L_23)
.L_23:
        /*005c*/ 	.word	0x00000000
        /*0060*/ 	.short	0x0000
        /*0062*/ 	.short	0x0000
        /*0064*/ 	.byte	0x00, 0xf5, 0x21, 0x00


	//----- nvinfo : EIATTR_SPARSE_MMA_MASK
	.align		4
.L_24:
        /*0068*/ 	.byte	0x03, 0x50
        /*006a*/ 	.short	0x0000


	//----- nvinfo : EIATTR_MAXREG_COUNT
	.align		4
        /*006c*/ 	.byte	0x03, 0x1b
        /*006e*/ 	.short	0x00ff


	//----- nvinfo : EIATTR_MERCURY_ISA_VERSION
	.align		4
        /*0070*/ 	.byte	0x03, 0x5f
        /*0072*/ 	.short	0x0101


	//----- nvinfo : EIATTR_VRC_CTA_INIT_COUNT
	.align		4
        /*0074*/ 	.byte	0x02, 0x4a
	.zero		1
	.zero		1


	//----- nvinfo : EIATTR_EXIT_INSTR_OFFSETS
	.align		4
        /*0078*/ 	.byte	0x04, 0x1c
        /*007a*/ 	.short	(.L_26 - .L_25)


	//   ....[0]....
.L_25:
        /*007c*/ 	.word	0x000000d0


	//   ....[1]....
        /*0080*/ 	.word	0x00000b30


	//   ....[2]....
        /*0084*/ 	.word	0x00000bb0


	//----- nvinfo : EIATTR_CRS_STACK_SIZE
	.align		4
.L_26:
        /*0088*/ 	.byte	0x04, 0x1e
        /*008a*/ 	.short	(.L_28 - .L_27)
.L_27:
        /*008c*/ 	.word	0x00000000


	//----- nvinfo : EIATTR_CBANK_PARAM_SIZE
	.align		4
.L_28:
        /*0090*/ 	.byte	0x03, 0x19
        /*0092*/ 	.short	0x0020


	//----- nvinfo : EIATTR_PARAM_CBANK
	.align		4
        /*0094*/ 	.byte	0x04, 0x0a
        /*0096*/ 	.short	(.L_30 - .L_29)
	.align		4
.L_29:
        /*0098*/ 	.word	index@(.nv.constant0._Z24cuda_kernel_texture_cubePciimif)
        /*009c*/ 	.short	0x0380
        /*009e*/ 	.short	0x0020


	//----- nvinfo : EIATTR_SW_WAR
	.align		4
.L_30:
        /*00a0*/ 	.byte	0x04, 0x36
        /*00a2*/ 	.short	(.L_32 - .L_31)
.L_31:
        /*00a4*/ 	.word	0x00000008
.L_32:


//--------------------- .nv.callgraph             --------------------------
	.section	.nv.callgraph,"",@"SHT_CUDA_CALLGRAPH"
	.align	4
	.sectionentsize	8
	.align		4
        /*0000*/ 	.word	0x00000000
	.align		4
        /*0004*/ 	.word	0xffffffff
	.align		4
        /*0008*/ 	.word	0x00000000
	.align		4
        /*000c*/ 	.word	0xfffffffe
	.align		4
        /*0010*/ 	.word	0x00000000
	.align		4
        /*0014*/ 	.word	0xfffffffd
	.align		4
        /*0018*/ 	.word	0x00000000
	.align		4
        /*001c*/ 	.word	0xfffffffc


//--------------------- .nv.constant4             --------------------------
	.section	.nv.constant4,"a",@progbits
	.align	8
	.align		8
.nv.constant4:
        /*0000*/ 	.dword	__cudart_i2opi_f


//--------------------- .text._Z24cuda_kernel_texture_cubePciimif --------------------------
	.section	.text._Z24cuda_kernel_texture_cubePciimif,"ax",@progbits
	.align	128
        .global         _Z24cuda_kernel_texture_cubePciimif
        .type           _Z24cuda_kernel_texture_cubePciimif,@function
        .size           _Z24cuda_kernel_texture_cubePciimif,(.L_x_26 - _Z24cuda_kernel_texture_cubePciimif)
        .other          _Z24cuda_kernel_texture_cubePciimif,@"STO_CUDA_ENTRY STV_DEFAULT"
_Z24cuda_kernel_texture_cubePciimif:
.text._Z24cuda_kernel_texture_cubePciimif:
[----:B------:R-:W0:Y:S01]  /*0000*/  LDC R1, c[0x0][0x37c] ;  /* 0x0000df00ff017b82 */ /* 0x000e220000000800 */
[----:B------:R-:W1:Y:S07]  /*0010*/  S2R R5, SR_TID.Y ;  /* 0x0000000000057919 */ /* 0x000e6e0000002200 */
[----:B------:R-:W2:Y:S01]  /*0020*/  LDC R0, c[0x0][0x360] ;  /* 0x0000d800ff007b82 */ /* 0x000ea20000000800 */
[----:B------:R-:W3:Y:S01]  /*0030*/  LDCU.64 UR6, c[0x0][0x388] ;  /* 0x00007100ff0677ac */ /* 0x000ee20008000a00 */
[----:B0-----:R-:W-:Y:S01]  /*0040*/  VIADD R1, R1, 0xffffffe0 ;  /* 0xffffffe001017836 */ /* 0x001fe20000000000 */
[----:B------:R-:W2:Y:S05]  /*0050*/  S2R R3, SR_TID.X ;  /* 0x0000000000037919 */ /* 0x000eaa0000002100 */
[----:B------:R-:W1:Y:S08]  /*0060*/  S2UR UR5, SR_CTAID.Y ;  /* 0x00000000000579c3 */ /* 0x000e700000002600 */
[----:B------:R-:W1:Y:S08]  /*0070*/  LDC R2, c[0x0][0x364] ;  /* 0x0000d900ff027b82 */ /* 0x000e700000000800 */
[----:B------:R-:W2:Y:S01]  /*0080*/  S2UR UR4, SR_CTAID.X ;  /* 0x00000000000479c3 */ /* 0x000ea20000002500 */
[----:B-1----:R-:W-:-:S05]  /*0090*/  IMAD R2, R2, UR5, R5 ;  /* 0x0000000502027c24 */ /* 0x002fca000f8e0205 */
[----:B---3--:R-:W-:Y:S01]  /*00a0*/  ISETP.GE.AND P0, PT, R2, UR7, PT ;  /* 0x0000000702007c0c */ /* 0x008fe2000bf06270 */
[----:B--2---:R-:W-:-:S05]  /*00b0*/  IMAD R0, R0, UR4, R3 ;  /* 0x0000000400007c24 */ /* 0x004fca000f8e0203 */
[----:B------:R-:W-:-:S13]  /*00c0*/  ISETP.GE.OR P0, PT, R0, UR6, P0 ;  /* 0x0000000600007c0c */ /* 0x000fda0008706670 */
[----:B------:R-:W-:Y:S05]  /*00d0*/  @P0 EXIT ;  /* 0x000000000000094d */ /* 0x000fea0003800000 */
[----:B------:R-:W-:Y:S01]  /*00e0*/  I2FP.F32.S32 R3, UR6 ;  /* 0x0000000600037c45 */ /* 0x000fe20008201400 */
[----:B------:R-:W0:Y:S01]  /*00f0*/  LDCU.64 UR4, c[0x0][0x390] ;  /* 0x00007200ff0477ac */ /* 0x000e220008000a00 */
[----:B------:R-:W-:Y:S01]  /*0100*/  IMAD.SHL.U32 R6, R0, 0x4, RZ ;  /* 0x0000000400067824 */ /* 0x000fe200078e00ff */
[----:B------:R-:W-:Y:S01]  /*0110*/  I2FP.F32.S32 R0, R0 ;  /* 0x0000000000007245 */ /* 0x000fe20000201400 */
[----:B------:R-:W1:Y:S01]  /*0120*/  MUFU.RCP R4, R3 ;  /* 0x0000000300047308 */ /* 0x000e620000001000 */
[----:B------:R-:W2:Y:S01]  /*0130*/  LDCU.64 UR6, c[0x0][0x380] ;  /* 0x00007000ff0677ac */ /* 0x000ea20008000a00 */
[----:B------:R-:W-:Y:S01]  /*0140*/  BSSY.RECONVERGENT B0, `(.L_x_0) ;  /* 0x0000011000007945 */ /* 0x000fe20003800200 */
[----:B------:R-:W-:Y:S01]  /*0150*/  SHF.R.S32.HI R7, RZ, 0x1f, R6 ;  /* 0x0000001fff077819 */ /* 0x000fe20000011406 */
[----:B------:R-:W-:-:S04]  /*0160*/  FADD R0, R0, R0 ;  /* 0x0000000000007221 */ /* 0x000fc80000000000 */
[----:B------:R-:W3:Y:S01]  /*0170*/  FCHK P0, R0, R3 ;  /* 0x0000000300007302 */ /* 0x000ee20000000000 */
[----:B0-----:R-:W-:-:S04]  /*0180*/  IMAD.WIDE.U32 R6, R2, UR4, R6 ;  /* 0x0000000402067c25 */ /* 0x001fc8000f8e0006 */
[----:B-1----:R-:W-:Y:S01]  /*0190*/  FFMA R5, -R3, R4, 1 ;  /* 0x3f80000003057423 */ /* 0x002fe20000000104 */
[----:B------:R-:W-:Y:S01]  /*01a0*/  IMAD R7, R2, UR5, R7 ;  /* 0x0000000502077c24 */ /* 0x000fe2000f8e0207 */
[----:B--2---:R-:W-:Y:S02]  /*01b0*/  IADD3 R6, P1, PT, R6, UR6, RZ ;  /* 0x0000000606067c10 */ /* 0x004fe4000ff3e0ff */
[----:B------:R-:W-:Y:S02]  /*01c0*/  FFMA R5, R4, R5, R4 ;  /* 0x0000000504057223 */ /* 0x000fe40000000004 */
[----:B------:R-:W-:Y:S02]  /*01d0*/  IADD3.X R7, PT, PT, R7, UR7, RZ, P1, !PT ;  /* 0x0000000707077c10 */ /* 0x000fe40008ffe4ff */
[----:B------:R-:W-:-:S04]  /*01e0*/  FFMA R4, R0, R5, RZ ;  /* 0x0000000500047223 */ /* 0x000fc800000000ff */
[----:B------:R-:W-:-:S04]  /*01f0*/  FFMA R8, -R3, R4, R0 ;  /* 0x0000000403087223 */ /* 0x000fc80000000100 */
[----:B------:R-:W-:Y:S01]  /*0200*/  FFMA R4, R5, R8, R4 ;  /* 0x0000000805047223 */ /* 0x000fe20000000004 */
[----:B---3--:R-:W-:Y:S06]  /*0210*/  @!P0 BRA `(.L_x_1) ;  /* 0x00000000000c8947 */ /* 0x008fec0003800000 */
[----:B------:R-:W-:-:S07]  /*0220*/  MOV R4, 0x240 ;  /* 0x0000024000047802 */ /* 0x000fce0000000f00 */
[----:B------:R-:W-:Y:S05]  /*0230*/  CALL.REL.NOINC `($__internal_1_$__cuda_sm3x_div_rn_noftz_f32_slowpath) ;  /* 0x0000000800bc7944 */ /* 0x000fea0003c00000 */
[----:B------:R-:W-:-:S07]  /*0240*/  IMAD.MOV.U32 R4, RZ, RZ, R0 ;  /* 0x000000ffff047224 */ /* 0x000fce00078e0000 */
.L_x_1:
[----:B------:R-:W-:Y:S05]  /*0250*/  BSYNC.RECONVERGENT B0 ;  /* 0x0000000000007941 */ /* 0x000fea0003800200 */
.L_x_0:
[----:B------:R-:W0:Y:S01]  /*0260*/  LDCU UR4, c[0x0][0x38c] ;  /* 0x00007180ff0477ac */ /* 0x000e220008000800 */
[----:B------:R-:W-:Y:S01]  /*0270*/  I2FP.F32.U32 R0, R2 ;  /* 0x0000000200007245 */ /* 0x000fe20000201000 */
[----:B------:R-:W-:Y:S01]  /*0280*/  BSSY.RECONVERGENT B0, `(.L_x_2) ;  /* 0x000000f000007945 */ /* 0x000fe20003800200 */
[----:B------:R-:W-:-:S03]  /*0290*/  FADD R2, R4, -1 ;  /* 0xbf80000004027421 */ /* 0x000fc60000000000 */
[----:B------:R-:W-:Y:S01]  /*02a0*/  FADD R0, R0, R0 ;  /* 0x0000000000007221 */ /* 0x000fe20000000000 */
[----:B0-----:R-:W-:-:S04]  /*02b0*/  I2FP.F32.U32 R3, UR4 ;  /* 0x0000000400037c45 */ /* 0x001fc80008201000 */
[----:B------:R-:W0:Y:S08]  /*02c0*/  MUFU.RCP R8, R3 ;  /* 0x0000000300087308 */ /* 0x000e300000001000 */
[----:B------:R-:W1:Y:S01]  /*02d0*/  FCHK P0, R0, R3 ;  /* 0x0000000300007302 */ /* 0x000e620000000000 */
[----:B0-----:R-:W-:-:S04]  /*02e0*/  FFMA R5, -R3, R8, 1 ;  /* 0x3f80000003057423 */ /* 0x001fc80000000108 */
[----:B------:R-:W-:-:S04]  /*02f0*/  FFMA R5, R8, R5, R8 ;  /* 0x0000000508057223 */ /* 0x000fc80000000008 */
[----:B------:R-:W-:-:S04]  /*0300*/  FFMA R8, R0, R5, RZ ;  /* 0x0000000500087223 */ /* 0x000fc800000000ff */
[----:B------:R-:W-:-:S04]  /*0310*/  FFMA R9, -R3, R8, R0 ;  /* 0x0000000803097223 */ /* 0x000fc80000000100 */
[----:B------:R-:W-:Y:S01]  /*0320*/  FFMA R5, R5, R9, R8 ;  /* 0x0000000905057223 */ /* 0x000fe20000000008 */
[----:B-1----:R-:W-:Y:S06]  /*0330*/  @!P0 BRA `(.L_x_3) ;  /* 0x00000000000c8947 */ /* 0x002fec0003800000 */
[----:B------:R-:W-:-:S07]  /*0340*/  MOV R4, 0x360 ;  /* 0x0000036000047802 */ /* 0x000fce0000000f00 */
[----:B------:R-:W-:Y:S05]  /*0350*/  CALL.REL.NOINC `($__internal_1_$__cuda_sm3x_div_rn_noftz_f32_slowpath) ;  /* 0x0000000800747944 */ /* 0x000fea0003c00000 */
[----:B------:R-:W-:-:S07]  /*0360*/  IMAD.MOV.U32 R5, RZ, RZ, R0 ;  /* 0x000000ffff057224 */ /* 0x000fce00078e0000 */
.L_x_3:
[----:B------:R-:W-:Y:S05]  /*0370*/  BSYNC.RECONVERGENT B0 ;  /* 0x0000000000007941 */ /* 0x000fea0003800200 */
.L_x_2:
[----:B------:R-:W-:Y:S01]  /*0380*/  FADD R5, R5, -1 ;  /* 0xbf80000005057421 */ /* 0x000fe20000000000 */
[----:B------:R-:W-:Y:S03]  /*0390*/  BSSY.RECONVERGENT B0, `(.L_x_4) ;  /* 0x0000010000007945 */ /* 0x000fe60003800200 */
[----:B------:R-:W-:-:S04]  /*03a0*/  FMUL R5, R5, R5 ;  /* 0x0000000505057220 */ /* 0x000fc80000400000 */
[----:B------:R-:W-:-:S04]  /*03b0*/  FFMA R0, R2, R2, R5 ;  /* 0x0000000202007223 */ /* 0x000fc80000000005 */
[----:B------:R-:W-:Y:S01]  /*03c0*/  VIADD R2, R0, 0xf3000000 ;  /* 0xf300000000027836 */ /* 0x000fe20000000000 */
[----:B------:R0:W1:Y:S04]  /*03d0*/  MUFU.RSQ R3, R0 ;  /* 0x0000000000037308 */ /* 0x0000680000001400 */
[----:B------:R-:W-:-:S13]  /*03e0*/  ISETP.GT.U32.AND P0, PT, R2, 0x727fffff, PT ;  /* 0x727fffff0200780c */ /* 0x000fda0003f04070 */
[----:B01----:R-:W-:Y:S05]  /*03f0*/  @!P0 BRA `(.L_x_5) ;  /* 0x0000000000148947 */ /* 0x003fea0003800000 */
[----:B------:R-:W-:Y:S01]  /*0400*/  BSSY.RECONVERGENT B1, `(.L_x_6) ;  /* 0x0000003000017945 */ /* 0x000fe20003800200 */
[----:B------:R-:W-:-:S07]  /*0410*/  MOV R9, 0x430 ;  /* 0x0000043000097802 */ /* 0x000fce0000000f00 */
[----:B------:R-:W-:Y:S05]  /*0420*/  CALL.REL.NOINC `($__internal_0_$__cuda_sm20_sqrt_rn_f32_slowpath) ;  /* 0x0000000400e47944 */ /* 0x000fea0003c00000 */
[----:B------:R-:W-:Y:S05]  /*0430*/  BSYNC.RECONVERGENT B1 ;  /* 0x0000000000017941 */ /* 0x000fea0003800200 */
.L_x_6:
[----:B------:R-:W-:Y:S05]  /*0440*/  BRA `(.L_x_7) ;  /* 0x0000000000107947 */ /* 0x000fea0003800000 */
.L_x_5:
[----:B------:R-:W-:Y:S01]  /*0450*/  FMUL.FTZ R5, R0, R3 ;  /* 0x0000000300057220 */ /* 0x000fe20000410000 */
[----:B------:R-:W-:-:S03]  /*0460*/  FMUL.FTZ R2, R3, 0.5 ;  /* 0x3f00000003027820 */ /* 0x000fc60000410000 */
[----:B------:R-:W-:-:S04]  /*0470*/  FFMA R0, -R5, R5, R0 ;  /* 0x0000000505007223 */ /* 0x000fc80000000100 */
[----:B------:R-:W-:-:S07]  /*0480*/  FFMA R5, R0, R2, R5 ;  /* 0x0000000200057223 */ /* 0x000fce0000000005 */
.L_x_7:
[----:B------:R-:W-:Y:S05]  /*0490*/  BSYNC.RECONVERGENT B0 ;  /* 0x0000000000007941 */ /* 0x000fea0003800200 */
.L_x_4:
[----:B------:R-:W0:Y:S01]  /*04a0*/  LDC R0, c[0x0][0x39c] ;  /* 0x0000e700ff007b82 */ /* 0x000e220000000800 */
[----:B------:R-:W1:Y:S01]  /*04b0*/  LDCU.64 UR6, c[0x0][0x358] ;  /* 0x00006b00ff0677ac */ /* 0x000e620008000a00 */
[----:B------:R-:W-:Y:S01]  /*04c0*/  BSSY.RECONVERGENT B0, `(.L_x_8) ;  /* 0x0000041000007945 */ /* 0x000fe20003800200 */
[----:B0-----:R-:W-:-:S04]  /*04d0*/  FFMA R5, R5, 6.2831854820251464844, R0 ;  /* 0x40c90fdb05057823 */ /* 0x001fc80000000000 */
[C---:B------:R-:W-:Y:S01]  /*04e0*/  FMUL R0, R5.reuse, 0.63661974668502807617 ;  /* 0x3f22f98305007820 */ /* 0x040fe20000400000 */
[----:B------:R-:W-:-:S05]  /*04f0*/  FSETP.GE.AND P0, PT, |R5|, 105615, PT ;  /* 0x47ce47800500780b */ /* 0x000fca0003f06200 */
[----:B------:R-:W0:Y:S02]  /*0500*/  F2I.NTZ R0, R0 ;  /* 0x0000000000007305 */ /* 0x000e240000203100 */
[----:B0-----:R-:W-:-:S05]  /*0510*/  I2FP.F32.S32 R2, R0 ;  /* 0x0000000000027245 */ /* 0x001fca0000201400 */
[----:B------:R-:W-:-:S04]  /*0520*/  FFMA R3, R2, -1.5707962512969970703, R5 ;  /* 0xbfc90fda02037823 */ /* 0x000fc80000000005 */
[----:B------:R-:W-:-:S04]  /*0530*/  FFMA R3, R2, -7.5497894158615963534e-08, R3 ;  /* 0xb3a2216802037823 */ /* 0x000fc80000000003 */
[----:B------:R-:W-:Y:S01]  /*0540*/  FFMA R2, R2, -5.3903029534742383927e-15, R3 ;  /* 0xa7c234c502027823 */ /* 0x000fe20000000003 */
[----:B-1----:R-:W-:Y:S06]  /*0550*/  @!P0 BRA `(.L_x_9) ;  /* 0x0000000000dc8947 */ /* 0x002fec0003800000 */
[----:B------:R-:W-:-:S13]  /*0560*/  FSETP.NEU.AND P0, PT, |R5|, +INF , PT ;  /* 0x7f8000000500780b */ /* 0x000fda0003f0d200 */
[----:B------:R-:W-:Y:S01]  /*0570*/  @!P0 FMUL R2, RZ, R5 ;  /* 0x00000005ff028220 */ /* 0x000fe20000400000 */
[----:B------:R-:W-:Y:S01]  /*0580*/  @!P0 IMAD.MOV.U32 R0, RZ, RZ, RZ ;  /* 0x000000ffff008224 */ /* 0x000fe200078e00ff */
[----:B------:R-:W-:Y:S06]  /*0590*/  @!P0 BRA `(.L_x_9) ;  /* 0x0000000000cc8947 */ /* 0x000fec0003800000 */
[----:B------:R-:W-:Y:S01]  /*05a0*/  IMAD.SHL.U32 R2, R5, 0x100, RZ ;  /* 0x0000010005027824 */ /* 0x000fe200078e00ff */
[----:B------:R-:W0:Y:S01]  /*05b0*/  LDCU.64 UR8, c[0x4][URZ] ;  /* 0x01000000ff0877ac */ /* 0x000e220008000a00 */
[----:B------:R-:W-:Y:S02]  /*05c0*/  IMAD.MOV.U32 R8, RZ, RZ, RZ ;  /* 0x000000ffff087224 */ /* 0x000fe400078e00ff */
[----:B------:R-:W-:Y:S01]  /*05d0*/  IMAD.MOV.U32 R0, RZ, RZ, R1 ;  /* 0x000000ffff007224 */ /* 0x000fe200078e0001 */
[----:B------:R-:W-:Y:S01]  /*05e0*/  LOP3.LUT R13, R2, 0x80000000, RZ, 0xfc, !PT ;  /* 0x80000000020d7812 */ /* 0x000fe200078efcff */
[----:B------:R-:W-:Y:S01]  /*05f0*/  UMOV UR5, URZ ;  /* 0x000000ff00057c82 */ /* 0x000fe20008000000 */
[----:B------:R-:W-:-:S05]  /*0600*/  UMOV UR4, URZ ;  /* 0x000000ff00047c82 */ /* 0x000fca0008000000 */
.L_x_10:
[----:B0-----:R-:W-:Y:S02]  /*0610*/  IMAD.U32 R10, RZ, RZ, UR8 ;  /* 0x00000008ff0a7e24 */ /* 0x001fe4000f8e00ff */
[----:B------:R-:W-:-:S05]  /*0620*/  IMAD.U32 R11, RZ, RZ, UR9 ;  /* 0x00000009ff0b7e24 */ /* 0x000fca000f8e00ff */
[----:B------:R-:W2:Y:S01]  /*0630*/  LDG.E.CONSTANT R2, desc[UR6][R10.64] ;  /* 0x000000060a027981 */ /* 0x000ea2000c1e9900 */
[----:B------:R-:W-:Y:S02]  /*0640*/  UIADD3 UR8, UP0, UPT, UR8, 0x4, URZ ;  /* 0x0000000408087890 */ /* 0x000fe4000ff1e0ff */
[----:B------:R-:W-:Y:S02]  /*0650*/  UIADD3 UR4, UPT, UPT, UR4, 0x1, URZ ;  /* 0x0000000104047890 */ /* 0x000fe4000fffe0ff */
[----:B------:R-:W-:Y:S02]  /*0660*/  UIADD3.X UR9, UPT, UPT, URZ, UR9, URZ, UP0, !UPT ;  /* 0x00000009ff097290 */ /* 0x000fe400087fe4ff */
[----:B------:R-:W-:Y:S01]  /*0670*/  UISETP.NE.AND UP0, UPT, UR4, 0x6, UPT ;  /* 0x000000060400788c */ /* 0x000fe2000bf05270 */
[----:B--2---:R-:W-:-:S03]  /*0680*/  IMAD.WIDE.U32 R2, R2, R13, RZ ;  /* 0x0000000d02027225 */ /* 0x004fc600078e00ff */
[----:B------:R-:W-:-:S04]  /*0690*/  IADD3 R9, P0, PT, R2, R8, RZ ;  /* 0x0000000802097210 */ /* 0x000fc80007f1e0ff */
[----:B------:R-:W-:Y:S01]  /*06a0*/  IADD3.X R8, PT, PT, R3, UR5, RZ, P0, !PT ;  /* 0x0000000503087c10 */ /* 0x000fe200087fe4ff */
[----:B------:R0:W-:Y:S02]  /*06b0*/  STL [R0], R9 ;  /* 0x0000000900007387 */ /* 0x0001e40000100800 */
[----:B0-----:R-:W-:Y:S01]  /*06c0*/  VIADD R0, R0, 0x4 ;  /* 0x0000000400007836 */ /* 0x001fe20000000000 */
[----:B------:R-:W-:Y:S06]  /*06d0*/  BRA.U UP0, `(.L_x_10) ;  /* 0xfffffffd00cc7547 */ /* 0x000fec000b83ffff */
[----:B------:R-:W-:Y:S01]  /*06e0*/  SHF.R.U32.HI R4, RZ, 0x17, R5 ;  /* 0x00000017ff047819 */ /* 0x000fe20000011605 */
[----:B------:R0:W-:Y:S03]  /*06f0*/  STL [R1+0x18], R8 ;  /* 0x0000180801007387 */ /* 0x0001e60000100800 */
[C---:B------:R-:W-:Y:S02]  /*0700*/  LOP3.LUT R0, R4.reuse, 0xe0, RZ, 0xc0, !PT ;  /* 0x000000e004007812 */ /* 0x040fe400078ec0ff */
[----:B------:R-:W-:-:S03]  /*0710*/  LOP3.LUT P0, RZ, R4, 0x1f, RZ, 0xc0, !PT ;  /* 0x0000001f04ff7812 */ /* 0x000fc6000780c0ff */
[----:B------:R-:W-:-:S05]  /*0720*/  VIADD R0, R0, 0xffffff80 ;  /* 0xffffff8000007836 */ /* 0x000fca0000000000 */
[----:B------:R-:W-:-:S05]  /*0730*/  SHF.R.U32.HI R0, RZ, 0x5, R0 ;  /* 0x00000005ff007819 */ /* 0x000fca0000011600 */
[----:B------:R-:W-:-:S05]  /*0740*/  IMAD R9, R0, -0x4, R1 ;  /* 0xfffffffc00097824 */ /* 0x000fca00078e0201 */
[----:B------:R-:W2:Y:S04]  /*0750*/  LDL R0, [R9+0x18] ;  /* 0x0000180009007983 */ /* 0x000ea80000100800 */
[----:B------:R-:W2:Y:S04]  /*0760*/  LDL R3, [R9+0x14] ;  /* 0x0000140009037983 */ /* 0x000ea80000100800 */
[----:B------:R-:W3:Y:S01]  /*0770*/  @P0 LDL R2, [R9+0x10] ;  /* 0x0000100009020983 */ /* 0x000ee20000100800 */
[----:B------:R-:W-:Y:S01]  /*0780*/  LOP3.LUT R4, R4, 0x1f, RZ, 0xc0, !PT ;  /* 0x0000001f04047812 */ /* 0x000fe200078ec0ff */
[----:B------:R-:W-:Y:S01]  /*0790*/  UMOV UR4, 0x54442d19 ;  /* 0x54442d1900047882 */ /* 0x000fe20000000000 */
[----:B------:R-:W-:-:S02]  /*07a0*/  UMOV UR5, 0x3bf921fb ;  /* 0x3bf921fb00057882 */ /* 0x000fc40000000000 */
[-C--:B--2---:R-:W-:Y:S02]  /*07b0*/  @P0 SHF.L.W.U32.HI R0, R3, R4.reuse, R0 ;  /* 0x0000000403000219 */ /* 0x084fe40000010e00 */
[----:B---3--:R-:W-:Y:S02]  /*07c0*/  @P0 SHF.L.W.U32.HI R3, R2, R4, R3 ;  /* 0x0000000402030219 */ /* 0x008fe40000010e03 */
[----:B------:R-:W-:Y:S02]  /*07d0*/  ISETP.GE.AND P0, PT, R5, RZ, PT ;  /* 0x000000ff0500720c */ /* 0x000fe40003f06270 */
[C---:B------:R-:W-:Y:S01]  /*07e0*/  SHF.L.W.U32.HI R2, R3.reuse, 0x2, R0 ;  /* 0x0000000203027819 */ /* 0x040fe20000010e00 */
[----:B------:R-:W-:-:S03]  /*07f0*/  IMAD.SHL.U32 R3, R3, 0x4, RZ ;  /* 0x0000000403037824 */ /* 0x000fc600078e00ff */
[----:B------:R-:W-:Y:S02]  /*0800*/  SHF.R.S32.HI R4, RZ, 0x1f, R2 ;  /* 0x0000001fff047819 */ /* 0x000fe40000011402 */
[----:B------:R-:W-:Y:S02]  /*0810*/  LOP3.LUT R5, R2, R5, RZ, 0x3c, !PT ;  /* 0x0000000502057212 */ /* 0x000fe400078e3cff */
[C---:B------:R-:W-:Y:S02]  /*0820*/  LOP3.LUT R10, R4.reuse, R3, RZ, 0x3c, !PT ;  /* 0x00000003040a7212 */ /* 0x040fe400078e3cff */
[----:B------:R-:W-:Y:S02]  /*0830*/  LOP3.LUT R11, R4, R2, RZ, 0x3c, !PT ;  /* 0x00000002040b7212 */ /* 0x000fe400078e3cff */
[----:B------:R-:W-:Y:S02]  /*0840*/  SHF.R.U32.HI R3, RZ, 0x1e, R0 ;  /* 0x0000001eff037819 */ /* 0x000fe40000011600 */
[----:B------:R-:W-:-:S02]  /*0850*/  ISETP.GE.AND P1, PT, R5, RZ, PT ;  /* 0x000000ff0500720c */ /* 0x000fc40003f26270 */
[----:B------:R-:W0:Y:S01]  /*0860*/  I2F.F64.S64 R10, R10 ;  /* 0x0000000a000a7312 */ /* 0x000e220000301c00 */
[----:B------:R-:W-:-:S04]  /*0870*/  LEA.HI R0, R2, R3, RZ, 0x1 ;  /* 0x0000000302007211 */ /* 0x000fc800078f08ff */
[----:B------:R-:W-:-:S05]  /*0880*/  IADD3 R2, PT, PT, -R0, RZ, RZ ;  /* 0x000000ff00027210 */ /* 0x000fca0007ffe1ff */
[----:B------:R-:W-:Y:S01]  /*0890*/  @!P0 IMAD.MOV.U32 R0, RZ, RZ, R2 ;  /* 0x000000ffff008224 */ /* 0x000fe200078e0002 */
[----:B0-----:R-:W-:-:S10]  /*08a0*/  DMUL R8, R10, UR4 ;  /* 0x000000040a087c28 */ /* 0x001fd40008000000 */
[----:B------:R-:W0:Y:S02]  /*08b0*/  F2F.F32.F64 R8, R8 ;  /* 0x0000000800087310 */ /* 0x000e240000301000 */
[----:B0-----:R-:W-:-:S07]  /*08c0*/  FSEL R2, -R8, R8, !P1 ;  /* 0x0000000808027208 */ /* 0x001fce0004800100 */
.L_x_9:
[----:B------:R-:W-:Y:S05]  /*08d0*/  BSYNC.RECONVERGENT B0 ;  /* 0x0000000000007941 */ /* 0x000fea0003800200 */
.L_x_8:
[----:B------:R-:W-:Y:S02]  /*08e0*/  IMAD.MOV.U32 R4, RZ, RZ, 0x37cbac00 ;  /* 0x37cbac00ff047424 */ /* 0x000fe400078e00ff */
[----:B------:R-:W-:Y:S01]  /*08f0*/  FMUL R3, R2, R2 ;  /* 0x0000000202037220 */ /* 0x000fe20000400000 */
[C---:B------:R-:W-:Y:S01]  /*0900*/  LOP3.LUT R5, R0.reuse, 0x1, RZ, 0xc0, !PT ;  /* 0x0000000100057812 */ /* 0x040fe200078ec0ff */
[----:B------:R-:W-:Y:S01]  /*0910*/  IMAD.MOV.U32 R8, RZ, RZ, 0x3c0885e4 ;  /* 0x3c0885e4ff087424 */ /* 0x000fe200078e00ff */
[----:B------:R-:W0:Y:S01]  /*0920*/  LDC R9, c[0x0][0x398] ;  /* 0x0000e600ff097b82 */ /* 0x000e220000000800 */
[----:B------:R-:W-:Y:S01]  /*0930*/  FFMA R4, R3, R4, -0.0013887860113754868507 ;  /* 0xbab607ed03047423 */ /* 0x000fe20000000004 */
[----:B------:R-:W-:Y:S01]  /*0940*/  ISETP.NE.U32.AND P0, PT, R5, 0x1, PT ;  /* 0x000000010500780c */ /* 0x000fe20003f05070 */
[----:B------:R-:W-:Y:S02]  /*0950*/  VIADD R0, R0, 0x1 ;  /* 0x0000000100007836 */ /* 0x000fe40000000000 */
[----:B------:R-:W-:Y:S01]  /*0960*/  IMAD.MOV.U32 R5, RZ, RZ, 0x3e2aaaa8 ;  /* 0x3e2aaaa8ff057424 */ /* 0x000fe200078e00ff */
[----:B------:R-:W-:-:S02]  /*0970*/  FSEL R4, R4, -0.00019574658654164522886, P0 ;  /* 0xb94d415304047808 */ /* 0x000fc40000000000 */
[----:B------:R-:W-:Y:S02]  /*0980*/  FSEL R8, R8, 0.041666727513074874878, !P0 ;  /* 0x3d2aaabb08087808 */ /* 0x000fe40004000000 */
[----:B------:R-:W-:Y:S02]  /*0990*/  LOP3.LUT P1, RZ, R0, 0x2, RZ, 0xc0, !PT ;  /* 0x0000000200ff7812 */ /* 0x000fe4000782c0ff */
[----:B------:R-:W-:Y:S01]  /*09a0*/  FSEL R5, -R5, -0.4999999701976776123, !P0 ;  /* 0xbeffffff05057808 */ /* 0x000fe20004000100 */
[C---:B------:R-:W-:Y:S01]  /*09b0*/  FFMA R4, R3.reuse, R4, R8 ;  /* 0x0000000403047223 */ /* 0x040fe20000000008 */
[----:B------:R-:W-:Y:S01]  /*09c0*/  FSEL R0, R2, 1, !P0 ;  /* 0x3f80000002007808 */ /* 0x000fe20004000000 */
[----:B------:R-:W-:Y:S02]  /*09d0*/  IMAD.MOV.U32 R2, RZ, RZ, 0xff ;  /* 0x000000ffff027424 */ /* 0x000fe400078e00ff */
[C---:B------:R-:W-:Y:S02]  /*09e0*/  FFMA R4, R3.reuse, R4, R5 ;  /* 0x0000000403047223 */ /* 0x040fe40000000005 */
[----:B------:R-:W-:-:S04]  /*09f0*/  FFMA R3, R3, R0, RZ ;  /* 0x0000000003037223 */ /* 0x000fc800000000ff */
[----:B------:R-:W-:Y:S01]  /*0a00*/  FFMA R0, R3, R4, R0 ;  /* 0x0000000403007223 */ /* 0x000fe20000000000 */
[----:B------:R-:W-:Y:S01]  /*0a10*/  IMAD.MOV.U32 R3, RZ, RZ, 0x3ecccccd ;  /* 0x3ecccccdff037424 */ /* 0x000fe200078e00ff */
[----:B0-----:R-:W-:Y:S02]  /*0a20*/  LOP3.LUT R4, R9, 0x1, RZ, 0xc0, !PT ;  /* 0x0000000109047812 */ /* 0x001fe400078ec0ff */
[----:B------:R-:W-:Y:S02]  /*0a30*/  @P1 FADD R0, RZ, -R0 ;  /* 0x80000000ff001221 */ /* 0x000fe40000000000 */
[----:B------:R-:W-:Y:S02]  /*0a40*/  ISETP.NE.U32.AND P0, PT, R4, 0x1, PT ;  /* 0x000000010400780c */ /* 0x000fe40003f05070 */
[----:B------:R-:W-:Y:S01]  /*0a50*/  FFMA R0, R0, R3, 0.60000002384185791016 ;  /* 0x3f19999a00007423 */ /* 0x000fe20000000003 */
[----:B------:R-:W-:-:S03]  /*0a60*/  PRMT R3, R2, 0x7610, R3 ;  /* 0x0000761002037816 */ /* 0x000fc60000000003 */
[----:B------:R-:W-:Y:S02]  /*0a70*/  FMUL R0, R0, 255 ;  /* 0x437f000000007820 */ /* 0x000fe40000400000 */
[----:B------:R0:W-:Y:S02]  /*0a80*/  STG.E.U8 desc[UR6][R6.64+0x3], R3 ;  /* 0x0000030306007986 */ /* 0x0001e4000c101106 */
[----:B------:R0:W1:Y:S03]  /*0a90*/  F2I.U32.TRUNC.NTZ R5, R0 ;  /* 0x0000000000057305 */ /* 0x000066000020f000 */
[----:B------:R-:W-:Y:S05]  /*0aa0*/  @P0 BRA `(.L_x_11) ;  /* 0x0000000000240947 */ /* 0x000fea0003800000 */
[----:B0-----:R-:W-:Y:S01]  /*0ab0*/  LEA.HI R0, R9, R9, RZ, 0x1 ;  /* 0x0000000909007211 */ /* 0x001fe200078f08ff */
[----:B------:R-:W-:Y:S03]  /*0ac0*/  STG.E.U8 desc[UR6][R6.64+0x2], RZ ;  /* 0x000002ff06007986 */ /* 0x000fe6000c101106 */
[----:B------:R-:W-:Y:S01]  /*0ad0*/  SHF.R.S32.HI R3, RZ, 0x1, R0 ;  /* 0x00000001ff037819 */ /* 0x000fe20000011400 */
[----:B------:R-:W-:Y:S03]  /*0ae0*/  STG.E.U8 desc[UR6][R6.64+0x1], RZ ;  /* 0x000001ff06007986 */ /* 0x000fe6000c101106 */
[C---:B------:R-:W-:Y:S01]  /*0af0*/  IADD3 R2, P0, PT, R3.reuse, R6, RZ ;  /* 0x0000000603027210 */ /* 0x040fe20007f1e0ff */
[----:B------:R-:W-:Y:S03]  /*0b00*/  STG.E.U8 desc[UR6][R6.64], RZ ;  /* 0x000000ff06007986 */ /* 0x000fe6000c101106 */
[----:B------:R-:W-:-:S05]  /*0b10*/  LEA.HI.X.SX32 R3, R3, R7, 0x1, P0 ;  /* 0x0000000703037211 */ /* 0x000fca00000f0eff */
[----:B-1----:R-:W-:Y:S01]  /*0b20*/  STG.E.U8 desc[UR6][R2.64], R5 ;  /* 0x0000000502007986 */ /* 0x002fe2000c101106 */
[----:B------:R-:W-:Y:S05]  /*0b30*/  EXIT ;  /* 0x000000000000794d */ /* 0x000fea0003800000 */
.L_x_11:
[----:B0-----:R-:W-:Y:S01]  /*0b40*/  SHF.R.S32.HI R3, RZ, 0x1, R9 ;  /* 0x00000001ff037819 */ /* 0x001fe20000011409 */
[----:B-1----:R-:W-:Y:S03]  /*0b50*/  STG.E.U8 desc[UR6][R6.64+0x2], R5 ;  /* 0x0000020506007986 */ /* 0x002fe6000c101106 */
[C---:B------:R-:W-:Y:S01]  /*0b60*/  IADD3 R2, P0, PT, R3.reuse, R6, RZ ;  /* 0x0000000603027210 */ /* 0x040fe20007f1e0ff */
[----:B------:R-:W-:Y:S03]  /*0b70*/  STG.E.U8 desc[UR6][R6.64+0x1], R5 ;  /* 0x0000010506007986 */ /* 0x000fe6000c101106 */
[----:B------:R-:W-:Y:S01]  /*0b80*/  LEA.HI.X.SX32 R3, R3, R7, 0x1, P0 ;  /* 0x0000000703037211 */ /* 0x000fe200000f0eff */
[----:B------:R-:W-:Y:S04]  /*0b90*/  STG.E.U8 desc[UR6][R6.64], R5 ;  /* 0x0000000506007986 */ /* 0x000fe8000c101106 */
[----:B------:R-:W-:Y:S01]  /*0ba0*/  STG.E.U8 desc[UR6][R2.64], RZ ;  /* 0x000000ff02007986 */ /* 0x000fe2000c101106 */
[----:B------:R-:W-:Y:S05]  /*0bb0*/  EXIT ;  /* 0x000000000000794d */ /* 0x000fea0003800000 */
        .weak           $__internal_0_$__cuda_sm20_sqrt_rn_f32_slowpath
        .type           $__internal_0_$__cuda_sm20_sqrt_rn_f32_slowpath,@function
        .size           $__internal_0_$__cuda_sm20_sqrt_rn_f32_slowpath,($__internal_1_$__cuda_sm3x_div_rn_noftz_f32_slowpath - $__internal_0_$__cuda_sm20_sqrt_rn_f32_slowpath)
$__internal_0_$__cuda_sm20_sqrt_rn_f32_slowpath:
[----:B------:R-:W-:-:S13]  /*0bc0*/  LOP3.LUT P0, RZ, R0, 0x7fffffff, RZ, 0xc0, !PT ;  /* 0x7fffffff00ff7812 */ /* 0x000fda000780c0ff */
[----:B------:R-:W-:Y:S01]  /*0bd0*/  @!P0 IMAD.MOV.U32 R2, RZ, RZ, R0 ;  /* 0x000000ffff028224 */ /* 0x000fe200078e0000 */
[----:B------:R-:W-:Y:S06]  /*0be0*/  @!P0 BRA `(.L_x_12) ;  /* 0x0000000000408947 */ /* 0x000fec0003800000 */
[----:B------:R-:W-:-:S13]  /*0bf0*/  FSETP.GEU.FTZ.AND P0, PT, R0, RZ, PT ;  /* 0x000000ff0000720b */ /* 0x000fda0003f1e000 */
[----:B------:R-:W-:Y:S01]  /*0c00*/  @!P0 IMAD.MOV.U32 R2, RZ, RZ, 0x7fffffff ;  /* 0x7fffffffff028424 */ /* 0x000fe200078e00ff */
[----:B------:R-:W-:Y:S06]  /*0c10*/  @!P0 BRA `(.L_x_12) ;  /* 0x0000000000348947 */ /* 0x000fec0003800000 */
[----:B------:R-:W-:-:S13]  /*0c20*/  FSETP.GTU.FTZ.AND P0, PT, |R0|, +INF , PT ;  /* 0x7f8000000000780b */ /* 0x000fda0003f1c200 */
[----:B------:R-:W-:Y:S01]  /*0c30*/  @P0 FADD.FTZ R2, R0, 1 ;  /* 0x3f80000000020421 */ /* 0x000fe20000010000 */
[----:B------:R-:W-:Y:S06]  /*0c40*/  @P0 BRA `(.L_x_12) ;  /* 0x0000000000280947 */ /* 0x000fec0003800000 */
[----:B------:R-:W-:-:S13]  /*0c50*/  FSETP.NEU.FTZ.AND P0, PT, |R0|, +INF , PT ;  /* 0x7f8000000000780b */ /* 0x000fda0003f1d200 */
[----:B------:R-:W-:-:S04]  /*0c60*/  @P0 FFMA R3, R0, 1.84467440737095516160e+19, RZ ;  /* 0x5f80000000030823 */ /* 0x000fc800000000ff */
[----:B------:R-:W0:Y:S02]  /*0c70*/  @P0 MUFU.RSQ R2, R3 ;  /* 0x0000000300020308 */ /* 0x000e240000001400 */
[----:B0-----:R-:W-:Y:S01]  /*0c80*/  @P0 FMUL.FTZ R4, R3, R2 ;  /* 0x0000000203040220 */ /* 0x001fe20000410000 */
[----:B------:R-:W-:Y:S01]  /*0c90*/  @P0 FMUL.FTZ R8, R2, 0.5 ;  /* 0x3f00000002080820 */ /* 0x000fe20000410000 */
[----:B------:R-:W-:Y:S02]  /*0ca0*/  @!P0 IMAD.MOV.U32 R2, RZ, RZ, R0 ;  /* 0x000000ffff028224 */ /* 0x000fe400078e0000 */
[----:B------:R-:W-:-:S04]  /*0cb0*/  @P0 FADD.FTZ R5, -R4, -RZ ;  /* 0x800000ff04050221 */ /* 0x000fc80000010100 */
[----:B------:R-:W-:-:S04]  /*0cc0*/  @P0 FFMA R5, R4, R5, R3 ;  /* 0x0000000504050223 */ /* 0x000fc80000000003 */
[----:B------:R-:W-:-:S04]  /*0cd0*/  @P0 FFMA R5, R5, R8, R4 ;  /* 0x0000000805050223 */ /* 0x000fc80000000004 */
[----:B------:R-:W-:-:S07]  /*0ce0*/  @P0 FMUL.FTZ R2, R5, 2.3283064365386962891e-10 ;  /* 0x2f80000005020820 */ /* 0x000fce0000410000 */
.L_x_12:
[----:B------:R-:W-:Y:S01]  /*0cf0*/  MOV R5, R2 ;  /* 0x0000000200057202 */ /* 0x000fe20000000f00 */
[----:B------:R-:W-:Y:S02]  /*0d00*/  IMAD.MOV.U32 R2, RZ, RZ, R9 ;  /* 0x000000ffff027224 */ /* 0x000fe400078e0009 */
[----:B------:R-:W-:-:S04]  /*0d10*/  IMAD.MOV.U32 R3, RZ, RZ, 0x0 ;  /* 0x00000000ff037424 */ /* 0x000fc800078e00ff */
[----:B------:R-:W-:Y:S05]  /*0d20*/  RET.REL.NODEC R2 `(_Z24cuda_kernel_texture_cubePciimif) ;  /* 0xfffffff002b47950 */ /* 0x000fea0003c3ffff */
        .weak           $__internal_1_$__cuda_sm3x_div_rn_noftz_f32_slowpath
        .type           $__internal_1_$__cuda_sm3x_div_rn_noftz_f32_slowpath,@function
        .size           $__internal_1_$__cuda_sm3x_div_rn_noftz_f32_slowpath,(.L_x_26 - $__internal_1_$__cuda_sm3x_div_rn_noftz_f32_slowpath)
$__internal_1_$__cuda_sm3x_div_rn_noftz_f32_slowpath:
[----:B------:R-:W-:Y:S01]  /*0d30*/  SHF.R.U32.HI R8, RZ, 0x17, R3 ;  /* 0x00000017ff087819 */ /* 0x000fe20000011603 */
[----:B------:R-:W-:Y:S01]  /*0d40*/  BSSY.RECONVERGENT B1, `(.L_x_13) ;  /* 0x0000062000017945 */ /* 0x000fe20003800200 */
[----:B------:R-:W-:Y:S02]  /*0d50*/  SHF.R.U32.HI R5, RZ, 0x17, R0 ;  /* 0x00000017ff057819 */ /* 0x000fe40000011600 */
[----:B------:R-:W-:Y:S02]  /*0d60*/  LOP3.LUT R12, R8, 0xff, RZ, 0xc0, !PT ;  /* 0x000000ff080c7812 */ /* 0x000fe400078ec0ff */
[----:B------:R-:W-:-:S03]  /*0d70*/  LOP3.LUT R10, R5, 0xff, RZ, 0xc0, !PT ;  /* 0x000000ff050a7812 */ /* 0x000fc600078ec0ff */
[----:B------:R-:W-:Y:S02]  /*0d80*/  VIADD R9, R12, 0xffffffff ;  /* 0xffffffff0c097836 */ /* 0x000fe40000000000 */
[----:B------:R-:W-:-:S03]  /*0d90*/  VIADD R8, R10, 0xffffffff ;  /* 0xffffffff0a087836 */ /* 0x000fc60000000000 */
[----:B------:R-:W-:-:S04]  /*0da0*/  ISETP.GT.U32.AND P0, PT, R9, 0xfd, PT ;  /* 0x000000fd0900780c */ /* 0x000fc80003f04070 */
[----:B------:R-:W-:-:S13]  /*0db0*/  ISETP.GT.U32.OR P0, PT, R8, 0xfd, P0 ;  /* 0x000000fd0800780c */ /* 0x000fda0000704470 */
[----:B------:R-:W-:Y:S01]  /*0dc0*/  @!P0 IMAD.MOV.U32 R5, RZ, RZ, RZ ;  /* 0x000000ffff058224 */ /* 0x000fe200078e00ff */
[----:B------:R-:W-:Y:S06]  /*0dd0*/  @!P0 BRA `(.L_x_14) ;  /* 0x00000000005c8947 */ /* 0x000fec0003800000 */
[----:B------:R-:W-:Y:S02]  /*0de0*/  FSETP.GTU.FTZ.AND P0, PT, |R0|, +INF , PT ;  /* 0x7f8000000000780b */ /* 0x000fe40003f1c200 */
[----:B------:R-:W-:-:S04]  /*0df0*/  FSETP.GTU.FTZ.AND P1, PT, |R3|, +INF , PT ;  /* 0x7f8000000300780b */ /* 0x000fc80003f3c200 */
[----:B------:R-:W-:-:S13]  /*0e00*/  PLOP3.LUT P0, PT, P0, P1, PT, 0xf8, 0x8f ;  /* 0x00000000008f781c */ /* 0x000fda0000703f70 */
[----:B------:R-:W-:Y:S05]  /*0e10*/  @P0 BRA `(.L_x_15) ;  /* 0x00000004004c0947 */ /* 0x000fea0003800000 */
[----:B------:R-:W-:-:S13]  /*0e20*/  LOP3.LUT P0, RZ, R3, 0x7fffffff, R0, 0xc8, !PT ;  /* 0x7fffffff03ff7812 */ /* 0x000fda000780c800 */
[----:B------:R-:W-:Y:S05]  /*0e30*/  @!P0 BRA `(.L_x_16) ;  /* 0x00000004003c8947 */ /* 0x000fea0003800000 */
[C---:B------:R-:W-:Y:S02]  /*0e40*/  FSETP.NEU.FTZ.AND P2, PT, |R0|.reuse, +INF , PT ;  /* 0x7f8000000000780b */ /* 0x040fe40003f5d200 */
[----:B------:R-:W-:Y:S02]  /*0e50*/  FSETP.NEU.FTZ.AND P1, PT, |R3|, +INF , PT ;  /* 0x7f8000000300780b */ /* 0x000fe40003f3d200 */
[----:B------:R-:W-:-:S11]  /*0e60*/  FSETP.NEU.FTZ.AND P0, PT, |R0|, +INF , PT ;  /* 0x7f8000000000780b */ /* 0x000fd60003f1d200 */
[----:B------:R-:W-:Y:S05]  /*0e70*/  @!P1 BRA !P2, `(.L_x_16) ;  /* 0x00000004002c9947 */ /* 0x000fea0005000000 */
[----:B------:R-:W-:-:S04]  /*0e80*/  LOP3.LUT P2, RZ, R0, 0x7fffffff, RZ, 0xc0, !PT ;  /* 0x7fffffff00ff7812 */ /* 0x000fc8000784c0ff */
[----:B------:R-:W-:-:S13]  /*0e90*/  PLOP3.LUT P1, PT, P1, P2, PT, 0x2f, 0xf2 ;  /* 0x0000000000f2781c */ /* 0x000fda0000f24577 */
[----:B------:R-:W-:Y:S05]  /*0ea0*/  @P1 BRA `(.L_x_17) ;  /* 0x0000000400181947 */ /* 0x000fea0003800000 */
[----:B------:R-:W-:-:S04]  /*0eb0*/  LOP3.LUT P1, RZ, R3, 0x7fffffff, RZ, 0xc0, !PT ;  /* 0x7fffffff03ff7812 */ /* 0x000fc8000782c0ff */
[----:B------:R-:W-:-:S13]  /*0ec0*/  PLOP3.LUT P0, PT, P0, P1, PT, 0x2f, 0xf2 ;  /* 0x0000000000f2781c */ /* 0x000fda0000702577 */
[----:B------:R-:W-:Y:S05]  /*0ed0*/  @P0 BRA `(.L_x_18) ;  /* 0x0000000400000947 */ /* 0x000fea0003800000 */
[----:B------:R-:W-:Y:S02]  /*0ee0*/  ISETP.GE.AND P0, PT, R8, RZ, PT ;  /* 0x000000ff0800720c */ /* 0x000fe40003f06270 */
[----:B------:R-:W-:-:S11]  /*0ef0*/  ISETP.GE.AND P1, PT, R9, RZ, PT ;  /* 0x000000ff0900720c */ /* 0x000fd60003f26270 */
[----:B------:R-:W-:Y:S02]  /*0f00*/  @P0 IMAD.MOV.U32 R5, RZ, RZ, RZ ;  /* 0x000000ffff050224 */ /* 0x000fe400078e00ff */
[----:B------:R-:W-:Y:S01]  /*0f10*/  @!P0 FFMA R0, R0, 1.84467440737095516160e+19, RZ ;  /* 0x5f80000000008823 */ /* 0x000fe200000000ff */
[----:B------:R-:W-:Y:S02]  /*0f20*/  @!P0 IMAD.MOV.U32 R5, RZ, RZ, -0x40 ;  /* 0xffffffc0ff058424 */ /* 0x000fe400078e00ff */
[----:B------:R-:W-:Y:S02]  /*0f30*/  @!P1 FFMA R3, R3, 1.84467440737095516160e+19, RZ ;  /* 0x5f80000003039823 */ /* 0x000fe400000000ff */
[----:B------:R-:W-:-:S07]  /*0f40*/  @!P1 VIADD R5, R5, 0x40 ;  /* 0x0000004005059836 */ /* 0x000fce0000000000 */
.L_x_14:
[----:B------:R-:W-:Y:S01]  /*0f50*/  LEA R8, R12, 0xc0800000, 0x17 ;  /* 0xc08000000c087811 */ /* 0x000fe200078eb8ff */
[----:B------:R-:W-:Y:S04]  /*0f60*/  BSSY.RECONVERGENT B2, `(.L_x_19) ;  /* 0x0000036000027945 */ /* 0x000fe80003800200 */
[----:B------:R-:W-:Y:S01]  /*0f70*/  IMAD.IADD R8, R3, 0x1, -R8 ;  /* 0x0000000103087824 */ /* 0x000fe200078e0a08 */
[----:B------:R-:W-:-:S03]  /*0f80*/  IADD3 R3, PT, PT, R10, -0x7f, RZ ;  /* 0xffffff810a037810 */ /* 0x000fc60007ffe0ff */
[----:B------:R0:W1:Y:S01]  /*0f90*/  MUFU.RCP R9, R8 ;  /* 0x0000000800097308 */ /* 0x0000620000001000 */
[----:B------:R-:W-:Y:S01]  /*0fa0*/  FADD.FTZ R11, -R8, -RZ ;  /* 0x800000ff080b7221 */ /* 0x000fe20000010100 */
[C---:B------:R-:W-:Y:S01]  /*0fb0*/  IMAD R0, R3.reuse, -0x800000, R0 ;  /* 0xff80000003007824 */ /* 0x040fe200078e0200 */
[----:B0-----:R-:W-:-:S05]  /*0fc0*/  IADD3 R8, PT, PT, R3, 0x7f, -R12 ;  /* 0x0000007f03087810 */ /* 0x001fca0007ffe80c */
[----:B------:R-:W-:Y:S02]  /*0fd0*/  IMAD.IADD R8, R8, 0x1, R5 ;  /* 0x0000000108087824 */ /* 0x000fe400078e0205 */
[----:B-1----:R-:W-:-:S04]  /*0fe0*/  FFMA R10, R9, R11, 1 ;  /* 0x3f800000090a7423 */ /* 0x002fc8000000000b */
[----:B------:R-:W-:-:S04]  /*0ff0*/  FFMA R14, R9, R10, R9 ;  /* 0x0000000a090e7223 */ /* 0x000fc80000000009 */
[----:B------:R-:W-:-:S04]  /*1000*/  FFMA R9, R0, R14, RZ ;  /* 0x0000000e00097223 */ /* 0x000fc800000000ff */
[----:B------:R-:W-:-:S04]  /*1010*/  FFMA R10, R11, R9, R0 ;  /* 0x000000090b0a7223 */ /* 0x000fc80000000000 */
[----:B------:R-:W-:-:S04]  /*1020*/  FFMA R9, R14, R10, R9 ;  /* 0x0000000a0e097223 */ /* 0x000fc80000000009 */
[----:B------:R-:W-:-:S04]  /*1030*/  FFMA R10, R11, R9, R0 ;  /* 0x000000090b0a7223 */ /* 0x000fc80000000000 */
[----:B------:R-:W-:-:S05]  /*1040*/  FFMA R0, R14, R10, R9 ;  /* 0x0000000a0e007223 */ /* 0x000fca0000000009 */
[----:B------:R-:W-:-:S04]  /*1050*/  SHF.R.U32.HI R3, RZ, 0x17, R0 ;  /* 0x00000017ff037819 */ /* 0x000fc80000011600 */
[----:B------:R-:W-:-:S05]  /*1060*/  LOP3.LUT R3, R3, 0xff, RZ, 0xc0, !PT ;  /* 0x000000ff03037812 */ /* 0x000fca00078ec0ff */
[----:B------:R-:W-:-:S04]  /*1070*/  IMAD.IADD R11, R3, 0x1, R8 ;  /* 0x00000001030b7824 */ /* 0x000fc800078e0208 */
[----:B------:R-:W-:-:S05]  /*1080*/  VIADD R3, R11, 0xffffffff ;  /* 0xffffffff0b037836 */ /* 0x000fca0000000000 */
[----:B------:R-:W-:-:S13]  /*1090*/  ISETP.GE.U32.AND P0, PT, R3, 0xfe, PT ;  /* 0x000000fe0300780c */ /* 0x000fda0003f06070 */
[----:B------:R-:W-:Y:S05]  /*10a0*/  @!P0 BRA `(.L_x_20) ;  /* 0x0000000000808947 */ /* 0x000fea0003800000 */
[----:B------:R-:W-:-:S13]  /*10b0*/  ISETP.GT.AND P0, PT, R11, 0xfe, PT ;  /* 0x000000fe0b00780c */ /* 0x000fda0003f04270 */
[----:B------:R-:W-:Y:S05]  /*10c0*/  @P0 BRA `(.L_x_21) ;  /* 0x00000000006c0947 */ /* 0x000fea0003800000 */
[----:B------:R-:W-:-:S13]  /*10d0*/  ISETP.GE.AND P0, PT, R11, 0x1, PT ;  /* 0x000000010b00780c */ /* 0x000fda0003f06270 */
[----:B------:R-:W-:Y:S05]  /*10e0*/  @P0 BRA `(.L_x_22) ;  /* 0x0000000000740947 */ /* 0x000fea0003800000 */
[----:B------:R-:W-:Y:S02]  /*10f0*/  ISETP.GE.AND P0, PT, R11, -0x18, PT ;  /* 0xffffffe80b00780c */ /* 0x000fe40003f06270 */
[----:B------:R-:W-:-:S11]  /*1100*/  LOP3.LUT R0, R0, 0x80000000, RZ, 0xc0, !PT ;  /* 0x8000000000007812 */ /* 0x000fd600078ec0ff */
[----:B------:R-:W-:Y:S05]  /*1110*/  @!P0 BRA `(.L_x_22) ;  /* 0x0000000000688947 */ /* 0x000fea0003800000 */
[CCC-:B------:R-:W-:Y:S01]  /*1120*/  FFMA.RZ R3, R14.reuse, R10.reuse, R9.reuse ;  /* 0x0000000a0e037223 */ /* 0x1c0fe2000000c009 */
[CCC-:B------:R-:W-:Y:S01]  /*1130*/  FFMA.RM R8, R14.reuse, R10.reuse, R9.reuse ;  /* 0x0000000a0e087223 */ /* 0x1c0fe20000004009 */
[C---:B------:R-:W-:Y:S02]  /*1140*/  ISETP.NE.AND P2, PT, R11.reuse, RZ, PT ;  /* 0x000000ff0b00720c */ /* 0x040fe40003f45270 */
[----:B------:R-:W-:Y:S02]  /*1150*/  ISETP.NE.AND P1, PT, R11, RZ, PT ;  /* 0x000000ff0b00720c */ /* 0x000fe40003f25270 */
[----:B------:R-:W-:Y:S01]  /*1160*/  LOP3.LUT R5, R3, 0x7fffff, RZ, 0xc0, !PT ;  /* 0x007fffff03057812 */ /* 0x000fe200078ec0ff */
[----:B------:R-:W-:Y:S01]  /*1170*/  FFMA.RP R3, R14, R10, R9 ;  /* 0x0000000a0e037223 */ /* 0x000fe20000008009 */
[----:B------:R-:W-:Y:S02]  /*1180*/  VIADD R10, R11, 0x20 ;  /* 0x000000200b0a7836 */ /* 0x000fe40000000000 */
[----:B------:R-:W-:Y:S01]  /*1190*/  LOP3.LUT R5, R5, 0x800000, RZ, 0xfc, !PT ;  /* 0x0080000005057812 */ /* 0x000fe200078efcff */
[----:B------:R-:W-:Y:S01]  /*11a0*/  IMAD.MOV R9, RZ, RZ, -R11 ;  /* 0x000000ffff097224 */ /* 0x000fe200078e0a0b */
[----:B------:R-:W-:-:S02]  /*11b0*/  FSETP.NEU.FTZ.AND P0, PT, R3, R8, PT ;  /* 0x000000080300720b */ /* 0x000fc40003f1d000 */
[----:B------:R-:W-:Y:S02]  /*11c0*/  SHF.L.U32 R10, R5, R10, RZ ;  /* 0x0000000a050a7219 */ /* 0x000fe400000006ff */
[----:B------:R-:W-:Y:S02]  /*11d0*/  SEL R8, R9, RZ, P2 ;  /* 0x000000ff09087207 */ /* 0x000fe40001000000 */
[----:B------:R-:W-:Y:S02]  /*11e0*/  ISETP.NE.AND P1, PT, R10, RZ, P1 ;  /* 0x000000ff0a00720c */ /* 0x000fe40000f25270 */
[----:B------:R-:W-:Y:S02]  /*11f0*/  SHF.R.U32.HI R8, RZ, R8, R5 ;  /* 0x00000008ff087219 */ /* 0x000fe40000011605 */
[----:B------:R-:W-:Y:S02]  /*1200*/  PLOP3.LUT P0, PT, P0, P1, PT, 0xf8, 0x8f ;  /* 0x00000000008f781c */ /* 0x000fe40000703f70 */
[----:B------:R-:W-:-:S02]  /*1210*/  SHF.R.U32.HI R10, RZ, 0x1, R8 ;  /* 0x00000001ff0a7819 */ /* 0x000fc40000011608 */
[----:B------:R-:W-:-:S04]  /*1220*/  SEL R3, RZ, 0x1, !P0 ;  /* 0x00000001ff037807 */ /* 0x000fc80004000000 */
[----:B------:R-:W-:-:S04]  /*1230*/  LOP3.LUT R3, R3, 0x1, R10, 0xf8, !PT ;  /* 0x0000000103037812 */ /* 0x000fc800078ef80a */
[----:B------:R-:W-:-:S05]  /*1240*/  LOP3.LUT R3, R3, R8, RZ, 0xc0, !PT ;  /* 0x0000000803037212 */ /* 0x000fca00078ec0ff */
[----:B------:R-:W-:-:S05]  /*1250*/  IMAD.IADD R3, R10, 0x1, R3 ;  /* 0x000000010a037824 */ /* 0x000fca00078e0203 */
[----:B------:R-:W-:Y:S01]  /*1260*/  LOP3.LUT R0, R3, R0, RZ, 0xfc, !PT ;  /* 0x0000000003007212 */ /* 0x000fe200078efcff */
[----:B------:R-:W-:Y:S06]  /*1270*/  BRA `(.L_x_22) ;  /* 0x0000000000107947 */ /* 0x000fec0003800000 */
.L_x_21:
[----:B------:R-:W-:-:S04]  /*1280*/  LOP3.LUT R0, R0, 0x80000000, RZ, 0xc0, !PT ;  /* 0x8000000000007812 */ /* 0x000fc800078ec0ff */
[----:B------:R-:W-:Y:S01]  /*1290*/  LOP3.LUT R0, R0, 0x7f800000, RZ, 0xfc, !PT ;  /* 0x7f80000000007812 */ /* 0x000fe200078efcff */
[----:B------:R-:W-:Y:S06]  /*12a0*/  BRA `(.L_x_22) ;  /* 0x0000000000047947 */ /* 0x000fec0003800000 */
.L_x_20:
[----:B------:R-:W-:-:S07]  /*12b0*/  IMAD R0, R8, 0x800000, R0 ;  /* 0x0080000008007824 */ /* 0x000fce00078e0200 */
.L_x_22:
[----:B------:R-:W-:Y:S05]  /*12c0*/  BSYNC.RECONVERGENT B2 ;  /* 0x0000000000027941 */ /* 0x000fea0003800200 */
.L_x_19:
[----:B------:R-:W-:Y:S05]  /*12d0*/  BRA `(.L_x_23) ;  /* 0x0000000000207947 */ /* 0x000fea0003800000 */
.L_x_18:
[----:B------:R-:W-:-:S04]  /*12e0*/  LOP3.LUT R0, R3, 0x80000000, R0, 0x48, !PT ;  /* 0x8000000003007812 */ /* 0x000fc800078e4800 */
[----:B------:R-:W-:Y:S01]  /*12f0*/  LOP3.LUT R0, R0, 0x7f800000, RZ, 0xfc, !PT ;  /* 0x7f80000000007812 */ /* 0x000fe200078efcff */
[----:B------:R-:W-:Y:S06]  /*1300*/  BRA `(.L_x_23) ;  /* 0x0000000000147947 */ /* 0x000fec0003800000 */
.L_x_17:
[----:B------:R-:W-:Y:S01]  /*1310*/  LOP3.LUT R0, R3, 0x80000000, R0, 0x48, !PT ;  /* 0x8000000003007812 */ /* 0x000fe200078e4800 */
[----:B------:R-:W-:Y:S06]  /*1320*/  BRA `(.L_x_23) ;  /* 0x00000000000c7947 */ /* 0x000fec0003800000 */
.L_x_16:
[----:B------:R-:W0:Y:S01]  /*1330*/  MUFU.RSQ R0, -QNAN ;  /* 0xffc0000000007908 */ /* 0x000e220000001400 */
[----:B------:R-:W-:Y:S05]  /*1340*/  BRA `(.L_x_23) ;  /* 0x0000000000047947 */ /* 0x000fea0003800000 */
.L_x_15:
[----:B------:R-:W-:-:S07]  /*1350*/  FADD.FTZ R0, R0, R3 ;  /* 0x0000000300007221 */ /* 0x000fce0000010000 */
.L_x_23:
[----:B------:R-:W-:Y:S05]  /*1360*/  BSYNC.RECONVERGENT B1 ;  /* 0x0000000000017941 */ /* 0x000fea0003800200 */
.L_x_13:
[----:B------:R-:W-:-:S04]  /*1370*/  IMAD.MOV.U32 R5, RZ, RZ, 0x0 ;  /* 0x00000000ff057424 */ /* 0x000fc800078e00ff */
[----:B0-----:R-:W-:Y:S05]  /*1380*/  RET.REL.NODEC R4 `(_Z24cuda_kernel_texture_cubePciimif) ;  /* 0xffffffec041c7950 */ /* 0x001fea0003c3ffff */
.L_x_24:
[----:B------:R-:W-:-:S00]  /*1390*/  BRA `(.L_x_24) ;  /* 0xfffffffc00fc7947 */ /* 0x000fc0000383ffff */
[----:B------:R-:W-:-:S00]  /*13a0*/  NOP ;  /* 0x0000000000007918 */ /* 0x000fc00000000000 */
        /* <DEDUP_REMOVED lines=13> */
.L_x_26:


//--------------------- .nv.global.init           --------------------------
	.section	.nv.global.init,"aw",@progbits
	.align	4
.nv.global.init:
	.type		__cudart_i2opi_f,@object
	.size		__cudart_i2opi_f,(.L_0 - __cudart_i2opi_f)
__cudart_i2opi_f:
        /*0000*/ 	.byte	0x41, 0x90, 0x43, 0x3c, 0x99, 0x95, 0x62, 0xdb, 0xc0, 0xdd, 0x34, 0xf5, 0xd1, 0x57, 0x27, 0xfc
        /*0010*/ 	.byte	0x29, 0x15, 0x44, 0x4e, 0x6e, 0x83, 0xf9, 0xa2
.L_0:


//--------------------- .nv.shared.reserved.0     --------------------------
	.section	.nv.shared.reserved.0,"aw",@nobits
	.weak		__nv_reservedSMEM_offset_0_alias
	.size		__nv_reservedSMEM_offset_0_alias, 0, 64
	.other		__nv_reservedSMEM_offset_0_alias,@"STO_CUDA_RESERVED_SHARED STV_DEFAULT"
__nv_reservedSMEM_offset_0_alias:
	.zero		0
	.zero		64


//--------------------- .nv.constant0._Z24cuda_kernel_texture_cubePciimif --------------------------
	.section	.nv.constant0._Z24cuda_kernel_texture_cubePciimif,"a",@progbits
	.sectionflags	@""
	.align	4
.nv.constant0._Z24cuda_kernel_texture_cubePciimif:
	.zero		928


//--------------------- SYMBOLS --------------------------

	.type		.nv.reservedSmem.offset0,@object
	.size		.nv.reservedSmem.offset0,0x4
